//
// Generated by NVIDIA NVVM Compiler
//
// Compiler Build ID: CL-36424714
// Cuda compilation tools, release 13.0, V13.0.88
// Based on NVVM 20.0.0
//

.version 9.0
.target sm_100
.address_size 64

	// .globl	_Z15process_2d_dataPfmii

.visible .entry _Z15process_2d_dataPfmii(
	.param .u64 .ptr .align 1 _Z15process_2d_dataPfmii_param_0,
	.param .u64 _Z15process_2d_dataPfmii_param_1,
	.param .u32 _Z15process_2d_dataPfmii_param_2,
	.param .u32 _Z15process_2d_dataPfmii_param_3
)
{
	.reg .pred 	%p<4>;
	.reg .b32 	%r<14>;
	.reg .b32 	%f<4>;
	.reg .b64 	%rd<8>;

	ld.param.u64 	%rd1, [_Z15process_2d_dataPfmii_param_0];
	ld.param.u64 	%rd2, [_Z15process_2d_dataPfmii_param_1];
	ld.param.u32 	%r3, [_Z15process_2d_dataPfmii_param_2];
	ld.param.u32 	%r4, [_Z15process_2d_dataPfmii_param_3];
	mov.u32 	%r6, %ctaid.x;
	mov.u32 	%r7, %ntid.x;
	mov.u32 	%r8, %tid.x;
	mad.lo.s32 	%r1, %r6, %r7, %r8;
	mov.u32 	%r9, %ctaid.y;
	mov.u32 	%r10, %ntid.y;
	mov.u32 	%r11, %tid.y;
	mad.lo.s32 	%r12, %r9, %r10, %r11;
	setp.ge.s32 	%p1, %r1, %r3;
	setp.ge.s32 	%p2, %r12, %r4;
	or.pred  	%p3, %p1, %p2;
	@%p3 bra 	$L__BB0_2;
	cvta.to.global.u64 	%rd3, %rd1;
	cvt.u64.u32 	%rd4, %r12;
	mad.lo.s64 	%rd5, %rd2, %rd4, %rd3;
	mul.wide.s32 	%rd6, %r1, 4;
	add.s64 	%rd7, %rd5, %rd6;
	ld.global.f32 	%f1, [%rd7];
	add.s32 	%r13, %r1, %r12;
	cvt.rn.f32.s32 	%f2, %r13;
	fma.rn.f32 	%f3, %f1, 0f40000000, %f2;
	st.global.f32 	[%rd7], %f3;
$L__BB0_2:
	ret;

}


// ===== COMPILED SASS (sm_100) =====

	.target	sm_100

	.elftype	@"ET_EXEC"


//--------------------- .note.nv.tkinfo           --------------------------
	.section	.note.nv.tkinfo,"",@"SHT_NOTE"
	.sectionflags	@"SHF_NOTE_NV_TKINFO"
	.tkinfo
        /*0018*/ 	.word	0x00000002
        /*0030*/ 	.string	""
        /*0030*/ 	.string	"ptxas"
        /*0030*/ 	.string	"Cuda compilation tools, release 13.0, V13.0.88"
        /*0030*/ 	.string	"Build cuda_13.0.r13.0/compiler.36424714_0"
        /*0030*/ 	.string	"-arch sm_100 -m 64 "



//--------------------- .note.nv.cuinfo           --------------------------
	.section	.note.nv.cuinfo,"",@"SHT_NOTE"
	.sectionflags	@"SHF_NOTE_NV_CUINFO"
        /*0018*/ 	.short	0x0002
        /*001a*/ 	.short	0x0064
        /*001c*/ 	.short	0x0082
	.zero		2


//--------------------- .nv.info                  --------------------------
	.section	.nv.info,"",@"SHT_CUDA_INFO"
	.align	4


	//----- nvinfo : EIATTR_REGCOUNT
	.align		4
        /*0000*/ 	.byte	0x04, 0x2f
        /*0002*/ 	.short	(.L_1 - .L_0)
	.align		4
.L_0:
        /*0004*/ 	.word	index@(_Z15process_2d_dataPfmii)
        /*0008*/ 	.word	0x0000000a


	//----- nvinfo : EIATTR_FRAME_SIZE
	.align		4
.L_1:
        /*000c*/ 	.byte	0x04, 0x11
        /*000e*/ 	.short	(.L_3 - .L_2)
	.align		4
.L_2:
        /*0010*/ 	.word	index@(_Z15process_2d_dataPfmii)
        /*0014*/ 	.word	0x00000000


	//----- nvinfo : EIATTR_MIN_STACK_SIZE
	.align		4
.L_3:
        /*0018*/ 	.byte	0x04, 0x12
        /*001a*/ 	.short	(.L_5 - .L_4)
	.align		4
.L_4:
        /*001c*/ 	.word	index@(_Z15process_2d_dataPfmii)
        /*0020*/ 	.word	0x00000000
.L_5:


//--------------------- .nv.compat                --------------------------
	.section	.nv.compat,"",@"SHT_CUDA_COMPAT_INFO"
	.align	4
        /*0000*/ 	.byte	0x02, 0x09, 0x00, 0x00, 0x02, 0x02, 0x01, 0x00, 0x02, 0x05, 0x05, 0x00, 0x03, 0x07, 0x01, 0x01
        /*0010*/ 	.byte	0x02, 0x03, 0x00, 0x00, 0x02, 0x06, 0x01, 0x00, 0x04, 0x0b, 0x08, 0x00, 0x09, 0x00, 0x00, 0x00
        /*0020*/ 	.byte	0x00, 0x00, 0x00, 0x00


//--------------------- .nv.info._Z15process_2d_dataPfmii --------------------------
	.section	.nv.info._Z15process_2d_dataPfmii,"",@"SHT_CUDA_INFO"
	.sectionflags	@""
	.align	4


	//----- nvinfo : EIATTR_CUDA_API_VERSION
	.align		4
        /*0000*/ 	.byte	0x04, 0x37
        /*0002*/ 	.short	(.L_7 - .L_6)
.L_6:
        /*0004*/ 	.word	0x00000082


	//----- nvinfo : EIATTR_KPARAM_INFO
	.align		4
.L_7:
        /*0008*/ 	.byte	0x04, 0x17
        /*000a*/ 	.short	(.L_9 - .L_8)
.L_8:
        /*000c*/ 	.word	0x00000000
        /*0010*/ 	.short	0x0003
        /*0012*/ 	.short	0x0014
        /*0014*/ 	.byte	0x00, 0xf0, 0x11, 0x00


	//----- nvinfo : EIATTR_KPARAM_INFO
	.align		4
.L_9:
        /*0018*/ 	.byte	0x04, 0x17
        /*001a*/ 	.short	(.L_11 - .L_10)
.L_10:
        /*001c*/ 	.word	0x00000000
        /*0020*/ 	.short	0x0002
        /*0022*/ 	.short	0x0010
        /*0024*/ 	.byte	0x00, 0xf0, 0x11, 0x00


	//----- nvinfo : EIATTR_KPARAM_INFO
	.align		4
.L_11:
        /*0028*/ 	.byte	0x04, 0x17
        /*002a*/ 	.short	(.L_13 - .L_12)
.L_12:
        /*002c*/ 	.word	0x00000000
        /*0030*/ 	.short	0x0001
        /*0032*/ 	.short	0x0008
        /*0034*/ 	.byte	0x00, 0xf0, 0x21, 0x00


	//----- nvinfo : EIATTR_KPARAM_INFO
	.align		4
.L_13:
        /*0038*/ 	.byte	0x04, 0x17
        /*003a*/ 	.short	(.L_15 - .L_14)
.L_14:
        /*003c*/ 	.word	0x00000000
        /*0040*/ 	.short	0x0000
        /*0042*/ 	.short	0x0000
        /*0044*/ 	.byte	0x00, 0xf5, 0x21, 0x00


	//----- nvinfo : EIATTR_SPARSE_MMA_MASK
	.align		4
.L_15:
        /*0048*/ 	.byte	0x03, 0x50
        /*004a*/ 	.short	0x0000


	//----- nvinfo : EIATTR_MAXREG_COUNT
	.align		4
        /*004c*/ 	.byte	0x03, 0x1b
        /*004e*/ 	.short	0x00ff


	//----- nvinfo : EIATTR_MERCURY_ISA_VERSION
	.align		4
        /*0050*/ 	.byte	0x03, 0x5f
        /*0052*/ 	.short	0x0101


	//----- nvinfo : EIATTR_VRC_CTA_INIT_COUNT
	.align		4
        /*0054*/ 	.byte	0x02, 0x4a
	.zero		1
	.zero		1


	//----- nvinfo : EIATTR_EXIT_INSTR_OFFSETS
	.align		4
        /*0058*/ 	.byte	0x04, 0x1c
        /*005a*/ 	.short	(.L_17 - .L_16)


	//   ....[0]....
.L_16:
        /*005c*/ 	.word	0x000000c0


	//   ....[1]....
        /*0060*/ 	.word	0x00000180


	//----- nvinfo : EIATTR_CBANK_PARAM_SIZE
	.align		4
.L_17:
        /*0064*/ 	.byte	0x03, 0x19
        /*0066*/ 	.short	0x0018


	//----- nvinfo : EIATTR_PARAM_CBANK
	.align		4
        /*0068*/ 	.byte	0x04, 0x0a
        /*006a*/ 	.short	(.L_19 - .L_18)
	.align		4
.L_18:
        /*006c*/ 	.word	index@(.nv.constant0._Z15process_2d_dataPfmii)
        /*0070*/ 	.short	0x0380
        /*0072*/ 	.short	0x0018


	//----- nvinfo : EIATTR_SW_WAR
	.align		4
.L_19:
        /*0074*/ 	.byte	0x04, 0x36
        /*0076*/ 	.short	(.L_21 - .L_20)
.L_20:
        /*0078*/ 	.word	0x00000008
.L_21:


//--------------------- .nv.callgraph             --------------------------
	.section	.nv.callgraph,"",@"SHT_CUDA_CALLGRAPH"
	.align	4
	.sectionentsize	8
	.align		4
        /*0000*/ 	.word	0x00000000
	.align		4
        /*0004*/ 	.word	0xffffffff
	.align		4
        /*0008*/ 	.word	0x00000000
	.align		4
        /*000c*/ 	.word	0xfffffffe
	.align		4
        /*0010*/ 	.word	0x00000000
	.align		4
        /*0014*/ 	.word	0xfffffffd
	.align		4
        /*0018*/ 	.word	0x00000000
	.align		4
        /*001c*/ 	.word	0xfffffffc


//--------------------- .text._Z15process_2d_dataPfmii --------------------------
	.section	.text._Z15process_2d_dataPfmii,"ax",@progbits
	.align	128
        .global         _Z15process_2d_dataPfmii
        .type           _Z15process_2d_dataPfmii,@function
        .size           _Z15process_2d_dataPfmii,(.L_x_1 - _Z15process_2d_dataPfmii)
        .other          _Z15process_2d_dataPfmii,@"STO_CUDA_ENTRY STV_DEFAULT"
_Z15process_2d_dataPfmii:
.text._Z15process_2d_dataPfmii:
[----:B------:R-:W-:Y:S01]  /*0000*/  LDC R1, c[0x0][0x37c] ;  /* 0x0000df00ff017b82 */ /* 0x000fe20000000800 */
[----:B------:R-:W0:Y:S07]  /*0010*/  S2R R2, SR_TID.Y ;  /* 0x0000000000027919 */ /* 0x000e2e0000002200 */
[----:B------:R-:W1:Y:S01]  /*0020*/  LDC R5, c[0x0][0x360] ;  /* 0x0000d800ff057b82 */ /* 0x000e620000000800 */
[----:B------:R-:W2:Y:S01]  /*0030*/  LDCU.64 UR6, c[0x0][0x390] ;  /* 0x00007200ff0677ac */ /* 0x000ea20008000a00 */
[----:B------:R-:W1:Y:S06]  /*0040*/  S2R R0, SR_TID.X ;  /* 0x0000000000007919 */ /* 0x000e6c0000002100 */
[----:B------:R-:W0:Y:S08]  /*0050*/  S2UR UR5, SR_CTAID.Y ;  /* 0x00000000000579c3 */ /* 0x000e300000002600 */
[----:B------:R-:W0:Y:S08]  /*0060*/  LDC R7, c[0x0][0x364] ;  /* 0x0000d900ff077b82 */ /* 0x000e300000000800 */
[----:B------:R-:W1:Y:S01]  /*0070*/  S2UR UR4, SR_CTAID.X ;  /* 0x00000000000479c3 */ /* 0x000e620000002500 */
[----:B0-----:R-:W-:-:S05]  /*0080*/  IMAD R7, R7, UR5, R2 ;  /* 0x0000000507077c24 */ /* 0x001fca000f8e0202 */
[----:B--2---:R-:W-:Y:S01]  /*0090*/  ISETP.GE.AND P0, PT, R7, UR7, PT ;  /* 0x0000000707007c0c */ /* 0x004fe2000bf06270 */
[----:B-1----:R-:W-:-:S05]  /*00a0*/  IMAD R5, R5, UR4, R0 ;  /* 0x0000000405057c24 */ /* 0x002fca000f8e0200 */
[----:B------:R-:W-:-:S13]  /*00b0*/  ISETP.GE.OR P0, PT, R5, UR6, P0 ;  /* 0x0000000605007c0c */ /* 0x000fda0008706670 */
[----:B------:R-:W-:Y:S05]  /*00c0*/  @P0 EXIT ;  /* 0x000000000000094d */ /* 0x000fea0003800000 */
[----:B------:R-:W0:Y:S01]  /*00d0*/  LDC.64 R2, c[0x0][0x380] ;  /* 0x0000e000ff027b82 */ /* 0x000e220000000a00 */
[----:B------:R-:W0:Y:S01]  /*00e0*/  LDCU.64 UR6, c[0x0][0x388] ;  /* 0x00007100ff0677ac */ /* 0x000e220008000a00 */
[----:B------:R-:W1:Y:S01]  /*00f0*/  LDCU.64 UR4, c[0x0][0x358] ;  /* 0x00006b00ff0477ac */ /* 0x000e620008000a00 */
[----:B0-----:R-:W-:-:S04]  /*0100*/  IMAD.WIDE.U32 R2, R7, UR6, R2 ;  /* 0x0000000607027c25 */ /* 0x001fc8000f8e0002 */
[----:B------:R-:W-:Y:S02]  /*0110*/  IMAD R3, R7, UR7, R3 ;  /* 0x0000000707037c24 */ /* 0x000fe4000f8e0203 */
[----:B------:R-:W-:-:S05]  /*0120*/  IMAD.WIDE R2, R5, 0x4, R2 ;  /* 0x0000000405027825 */ /* 0x000fca00078e0202 */
[----:B-1----:R-:W2:Y:S01]  /*0130*/  LDG.E R0, desc[UR4][R2.64] ;  /* 0x0000000402007981 */ /* 0x002ea2000c1e1900 */
[----:B------:R-:W-:-:S04]  /*0140*/  IADD3 R5, PT, PT, R5, R7, RZ ;  /* 0x0000000705057210 */ /* 0x000fc80007ffe0ff */
[----:B------:R-:W-:-:S05]  /*0150*/  I2FP.F32.S32 R5, R5 ;  /* 0x0000000500057245 */ /* 0x000fca0000201400 */
[----:B--2---:R-:W-:-:S05]  /*0160*/  FFMA R5, R0, 2, R5 ;  /* 0x4000000000057823 */ /* 0x004fca0000000005 */
[----:B------:R-:W-:Y:S01]  /*0170*/  STG.E desc[UR4][R2.64], R5 ;  /* 0x0000000502007986 */ /* 0x000fe2000c101904 */
[----:B------:R-:W-:Y:S05]  /*0180*/  EXIT ;  /* 0x000000000000794d */ /* 0x000fea0003800000 */
.L_x_0:
[----:B------:R-:W-:-:S00]  /*0190*/  BRA `(.L_x_0) ;  /* 0xfffffffc00fc7947 */ /* 0x000fc0000383ffff */
[----:B------:R-:W-:-:S00]  /*01a0*/  NOP ;  /* 0x0000000000007918 */ /* 0x000fc00000000000 */
        /* <DEDUP_REMOVED lines=13> */
.L_x_1:


//--------------------- .nv.shared.reserved.0     --------------------------
	.section	.nv.shared.reserved.0,"aw",@nobits
	.weak		__nv_reservedSMEM_offset_0_alias
	.size		__nv_reservedSMEM_offset_0_alias, 0, 64
	.other		__nv_reservedSMEM_offset_0_alias,@"STO_CUDA_RESERVED_SHARED STV_DEFAULT"
__nv_reservedSMEM_offset_0_alias:
	.zero		0
	.zero		64


//--------------------- .nv.constant0._Z15process_2d_dataPfmii --------------------------
	.section	.nv.constant0._Z15process_2d_dataPfmii,"a",@progbits
	.sectionflags	@""
	.align	4
.nv.constant0._Z15process_2d_dataPfmii:
	.zero		920


//--------------------- SYMBOLS --------------------------

	.type		.nv.reservedSmem.offset0,@object
	.size		.nv.reservedSmem.offset0,0x4
